	.headerflags	@"EF_CUDA_TEXMODE_UNIFIED EF_CUDA_64BIT_ADDRESS EF_CUDA_ACCELERATORS EF_CUDA_SM90 EF_CUDA_VIRTUAL_SM(EF_CUDA_SM90)"
	.elftype	@"ET_EXEC"


//--------------------- .nv.info                  --------------------------
	.section	.nv.info,"",@"SHT_CUDA_INFO"
	.align	4


	//----- nvinfo : EIATTR_REGCOUNT
	.align		4
        /*0000*/ 	.byte	0x04, 0x2f
        /*0002*/ 	.short	(.L_1 - .L_0)
	.align		4
.L_0:
        /*0004*/ 	.word	index@(triton_poi_fused__unsafe_index_add_mul_sub_22)
        /*0008*/ 	.word	0x00000016


	//----- nvinfo : EIATTR_MIN_STACK_SIZE
	.align		4
.L_1:
        /*000c*/ 	.byte	0x04, 0x12
        /*000e*/ 	.short	(.L_3 - .L_2)
	.align		4
.L_2:
        /*0010*/ 	.word	index@(triton_poi_fused__unsafe_index_add_mul_sub_22)
        /*0014*/ 	.word	0x00000000


	//----- nvinfo : EIATTR_FRAME_SIZE
	.align		4
.L_3:
        /*0018*/ 	.byte	0x04, 0x11
        /*001a*/ 	.short	(.L_5 - .L_4)
	.align		4
.L_4:
        /*001c*/ 	.word	index@(triton_poi_fused__unsafe_index_add_mul_sub_22)
        /*0020*/ 	.word	0x00000000


	//----- nvinfo : EIATTR_MIN_STACK_SIZE
	.align		4
.L_5:
        /*0024*/ 	.byte	0x04, 0x12
        /*0026*/ 	.short	(.L_7 - .L_6)
	.align		4
.L_6:
        /*0028*/ 	.word	index@(triton_poi_fused__unsafe_index_add_mul_sub_22)
        /*002c*/ 	.word	0x00000000
.L_7:


//--------------------- .nv.info.triton_poi_fused__unsafe_index_add_mul_sub_22 --------------------------
	.section	.nv.info.triton_poi_fused__unsafe_index_add_mul_sub_22,"",@"SHT_CUDA_INFO"
	.sectionflags	@""
	.align	4


	//----- nvinfo : EIATTR_CUDA_API_VERSION
	.align		4
        /*0000*/ 	.byte	0x04, 0x37
        /*0002*/ 	.short	(.L_9 - .L_8)
.L_8:
        /*0004*/ 	.word	0x0000007c


	//----- nvinfo : EIATTR_KPARAM_INFO
	.align		4
.L_9:
        /*0008*/ 	.byte	0x04, 0x17
        /*000a*/ 	.short	(.L_11 - .L_10)
.L_10:
        /*000c*/ 	.word	0x00000000
        /*0010*/ 	.short	0x0006
        /*0012*/ 	.short	0x0030
        /*0014*/ 	.byte	0x00, 0xf0, 0x11, 0x00


	//----- nvinfo : EIATTR_KPARAM_INFO
	.align		4
.L_11:
        /*0018*/ 	.byte	0x04, 0x17
        /*001a*/ 	.short	(.L_13 - .L_12)
.L_12:
        /*001c*/ 	.word	0x00000000
        /*0020*/ 	.short	0x0005
        /*0022*/ 	.short	0x0028
        /*0024*/ 	.byte	0x00, 0xf4, 0x21, 0x00


	//----- nvinfo : EIATTR_KPARAM_INFO
	.align		4
.L_13:
        /*0028*/ 	.byte	0x04, 0x17
        /*002a*/ 	.short	(.L_15 - .L_14)
.L_14:
        /*002c*/ 	.word	0x00000000
        /*0030*/ 	.short	0x0004
        /*0032*/ 	.short	0x0020
        /*0034*/ 	.byte	0x00, 0xf4, 0x21, 0x00


	//----- nvinfo : EIATTR_KPARAM_INFO
	.align		4
.L_15:
        /*0038*/ 	.byte	0x04, 0x17
        /*003a*/ 	.short	(.L_17 - .L_16)
.L_16:
        /*003c*/ 	.word	0x00000000
        /*0040*/ 	.short	0x0003
        /*0042*/ 	.short	0x0018
        /*0044*/ 	.byte	0x00, 0xf4, 0x21, 0x00


	//----- nvinfo : EIATTR_KPARAM_INFO
	.align		4
.L_17:
        /*0048*/ 	.byte	0x04, 0x17
        /*004a*/ 	.short	(.L_19 - .L_18)
.L_18:
        /*004c*/ 	.word	0x00000000
        /*0050*/ 	.short	0x0002
        /*0052*/ 	.short	0x0010
        /*0054*/ 	.byte	0x00, 0xf4, 0x21, 0x00


	//----- nvinfo : EIATTR_KPARAM_INFO
	.align		4
.L_19:
        /*0058*/ 	.byte	0x04, 0x17
        /*005a*/ 	.short	(.L_21 - .L_20)
.L_20:
        /*005c*/ 	.word	0x00000000
        /*0060*/ 	.short	0x0001
        /*0062*/ 	.short	0x0008
        /*0064*/ 	.byte	0x00, 0xf4, 0x21, 0x00


	//----- nvinfo : EIATTR_KPARAM_INFO
	.align		4
.L_21:
        /*0068*/ 	.byte	0x04, 0x17
        /*006a*/ 	.short	(.L_23 - .L_22)
.L_22:
        /*006c*/ 	.word	0x00000000
        /*0070*/ 	.short	0x0000
        /*0072*/ 	.short	0x0000
        /*0074*/ 	.byte	0x00, 0xf4, 0x21, 0x00


	//----- nvinfo : EIATTR_SPARSE_MMA_MASK
	.align		4
.L_23:
        /*0078*/ 	.byte	0x03, 0x50
        /*007a*/ 	.short	0x0000


	//----- nvinfo : EIATTR_MAXREG_COUNT
	.align		4
        /*007c*/ 	.byte	0x03, 0x1b
        /*007e*/ 	.short	0x00ff


	//----- nvinfo : EIATTR_EXIT_INSTR_OFFSETS
	.align		4
        /*0080*/ 	.byte	0x04, 0x1c
        /*0082*/ 	.short	(.L_25 - .L_24)


	//   ....[0]....
.L_24:
        /*0084*/ 	.word	0x000006d0


	//----- nvinfo : EIATTR_REQNTID
	.align		4
.L_25:
        /*0088*/ 	.byte	0x04, 0x10
        /*008a*/ 	.short	(.L_27 - .L_26)
.L_26:
        /*008c*/ 	.word	0x00000080
        /*0090*/ 	.word	0x00000001
        /*0094*/ 	.word	0x00000001


	//----- nvinfo : EIATTR_CBANK_PARAM_SIZE
	.align		4
.L_27:
        /*0098*/ 	.byte	0x03, 0x19
        /*009a*/ 	.short	0x0034


	//----- nvinfo : EIATTR_PARAM_CBANK
	.align		4
        /*009c*/ 	.byte	0x04, 0x0a
        /*009e*/ 	.short	(.L_29 - .L_28)
	.align		4
.L_28:
        /*00a0*/ 	.word	index@(.nv.constant0.triton_poi_fused__unsafe_index_add_mul_sub_22)
        /*00a4*/ 	.short	0x0210
        /*00a6*/ 	.short	0x0034


	//----- nvinfo : EIATTR_SW_WAR
	.align		4
.L_29:
        /*00a8*/ 	.byte	0x04, 0x36
        /*00aa*/ 	.short	(.L_31 - .L_30)
.L_30:
        /*00ac*/ 	.word	0x00000008
.L_31:


//--------------------- .nv.callgraph             --------------------------
	.section	.nv.callgraph,"",@"SHT_CUDA_CALLGRAPH"
	.align	4
	.sectionentsize	8
	.align		4
        /*0000*/ 	.word	0x00000000
	.align		4
        /*0004*/ 	.word	0xffffffff
	.align		4
        /*0008*/ 	.word	0x00000000
	.align		4
        /*000c*/ 	.word	0xfffffffe
	.align		4
        /*0010*/ 	.word	0x00000000
	.align		4
        /*0014*/ 	.word	0xfffffffd
	.align		4
        /*0018*/ 	.word	0x00000000
	.align		4
        /*001c*/ 	.word	0xfffffffc


//--------------------- .text.triton_poi_fused__unsafe_index_add_mul_sub_22 --------------------------
	.section	.text.triton_poi_fused__unsafe_index_add_mul_sub_22,"ax",@progbits
	.align	128
        .global         triton_poi_fused__unsafe_index_add_mul_sub_22
        .type           triton_poi_fused__unsafe_index_add_mul_sub_22,@function
        .size           triton_poi_fused__unsafe_index_add_mul_sub_22,(.L_x_1 - triton_poi_fused__unsafe_index_add_mul_sub_22)
        .other          triton_poi_fused__unsafe_index_add_mul_sub_22,@"STO_CUDA_ENTRY STV_DEFAULT"
triton_poi_fused__unsafe_index_add_mul_sub_22:
.text.triton_poi_fused__unsafe_index_add_mul_sub_22:
[----:B------:R-:W-:Y:S01]  /*0000*/  LDC R1, c[0x0][0x28] ;  /* 0x00000a00ff017b82 */ /* 0x000fe20000000800 */
[----:B------:R-:W1:Y:S07]  /*0010*/  S2R R0, SR_TID.X ;  /* 0x0000000000007919 */ /* 0x000e6e0000002100 */
[----:B------:R-:W2:Y:S01]  /*0020*/  LDC.64 R8, c[0x0][0x218] ;  /* 0x00008600ff087b82 */ /* 0x000ea20000000a00 */
[----:B------:R-:W-:Y:S01]  /*0030*/  ULDC.64 UR4, c[0x0][0x208] ;  /* 0x0000820000047ab9 */ /* 0x000fe20000000a00 */
[----:B------:R-:W-:Y:S01]  /*0040*/  ULDC.64 UR6, c[0x0][0x220] ;  /* 0x0000880000067ab9 */ /* 0x000fe20000000a00 */
[----:B------:R-:W3:Y:S05]  /*0050*/  S2R R3, SR_CTAID.X ;  /* 0x0000000000037919 */ /* 0x000eea0000002500 */
[----:B------:R-:W4:Y:S01]  /*0060*/  LDC.64 R12, c[0x0][0x210] ;  /* 0x00008400ff0c7b82 */ /* 0x000f220000000a00 */
[----:B-1----:R-:W-:-:S05]  /*0070*/  IMAD.SHL.U32 R0, R0, 0x2, RZ ;  /* 0x0000000200007824 */ /* 0x002fca00078e00ff */
[----:B------:R-:W-:-:S05]  /*0080*/  LOP3.LUT R0, R0, 0xfe, RZ, 0xc0, !PT ;  /* 0x000000fe00007812 */ /* 0x000fca00078ec0ff */
[----:B---3--:R-:W-:-:S05]  /*0090*/  IMAD R0, R3, 0x100, R0 ;  /* 0x0000010003007824 */ /* 0x008fca00078e0200 */
[----:B------:R-:W-:-:S04]  /*00a0*/  SHF.R.S32.HI R5, RZ, 0x1f, R0 ;  /* 0x0000001fff057819 */ /* 0x000fc80000011400 */
[----:B------:R-:W-:-:S04]  /*00b0*/  LEA.HI R6, R5, R0, RZ, 0x2 ;  /* 0x0000000005067211 */ /* 0x000fc800078f10ff */
[----:B------:R-:W-:-:S05]  /*00c0*/  LOP3.LUT R5, R6, 0xfffffffc, RZ, 0xc0, !PT ;  /* 0xfffffffc06057812 */ /* 0x000fca00078ec0ff */
[----:B------:R-:W-:Y:S02]  /*00d0*/  IMAD.IADD R2, R0, 0x1, -R5 ;  /* 0x0000000100027824 */ /* 0x000fe400078e0a05 */
[----:B------:R-:W1:Y:S02]  /*00e0*/  LDC.64 R4, c[0x0][0x228] ;  /* 0x00008a00ff047b82 */ /* 0x000e640000000a00 */
[----:B--2---:R-:W-:-:S06]  /*00f0*/  IMAD.WIDE R8, R2, 0x8, R8 ;  /* 0x0000000802087825 */ /* 0x004fcc00078e0208 */
[----:B------:R-:W2:Y:S01]  /*0100*/  LDG.E.EL.128 R8, desc[UR4][R8.64] ;  /* 0x0000000408087981 */ /* 0x000ea2000c2e1d00 */
[----:B------:R-:W-:-:S04]  /*0110*/  SHF.R.S32.HI R14, RZ, 0x2, R6 ;  /* 0x00000002ff0e7819 */ /* 0x000fc80000011406 */
[----:B------:R-:W-:-:S04]  /*0120*/  LEA.HI R6, R14, R14, RZ, 0x2 ;  /* 0x0000000e0e067211 */ /* 0x000fc800078f10ff */
[----:B------:R-:W-:Y:S01]  /*0130*/  LOP3.LUT R15, R6, 0xfffffffc, RZ, 0xc0, !PT ;  /* 0xfffffffc060f7812 */ /* 0x000fe200078ec0ff */
[----:B-1----:R-:W-:-:S04]  /*0140*/  IMAD.WIDE R4, R2, 0x8, R4 ;  /* 0x0000000802047825 */ /* 0x002fc800078e0204 */
[----:B------:R-:W-:Y:S02]  /*0150*/  IMAD.IADD R15, R14, 0x1, -R15 ;  /* 0x000000010e0f7824 */ /* 0x000fe400078e0a0f */
[----:B------:R-:W3:Y:S02]  /*0160*/  LDG.E.EL.128 R4, desc[UR4][R4.64] ;  /* 0x0000000404047981 */ /* 0x000ee4000c2e1d00 */
[----:B----4-:R-:W-:-:S06]  /*0170*/  IMAD.WIDE R12, R15, 0x8, R12 ;  /* 0x000000080f0c7825 */ /* 0x010fcc00078e020c */
[----:B------:R-:W4:Y:S01]  /*0180*/  LDG.E.EL.64 R12, desc[UR4][R12.64] ;  /* 0x000000040c0c7981 */ /* 0x000f22000c2e1b00 */
[----:B------:R-:W-:-:S04]  /*0190*/  SHF.R.S32.HI R3, RZ, 0x17, R3 ;  /* 0x00000017ff037819 */ /* 0x000fc80000011403 */
[----:B------:R-:W-:Y:S01]  /*01a0*/  SGXT R3, R3, 0x1 ;  /* 0x000000010303781a */ /* 0x000fe20000000200 */
[C---:B--2---:R-:W-:Y:S01]  /*01b0*/  IMAD.SHL.U32 R16, R8.reuse, 0x200, RZ ;  /* 0x0000020008107824 */ /* 0x044fe200078e00ff */
[----:B------:R-:W-:Y:S01]  /*01c0*/  SHF.L.U64.HI R19, R8, 0x9, R9 ;  /* 0x0000000908137819 */ /* 0x000fe20000010209 */
[----:B------:R-:W-:Y:S01]  /*01d0*/  IMAD.SHL.U32 R14, R10, 0x200, RZ ;  /* 0x000002000a0e7824 */ /* 0x000fe200078e00ff */
[----:B------:R-:W-:Y:S02]  /*01e0*/  LEA.HI R8, R3, R0, RZ, 0x4 ;  /* 0x0000000003087211 */ /* 0x000fe400078f20ff */
[----:B------:R-:W-:Y:S02]  /*01f0*/  ISETP.GE.AND P0, PT, R9, RZ, PT ;  /* 0x000000ff0900720c */ /* 0x000fe40003f06270 */
[----:B------:R-:W-:Y:S02]  /*0200*/  IADD3 R15, P2, R16, 0xc00, RZ ;  /* 0x00000c00100f7810 */ /* 0x000fe40007f5e0ff */
[----:B------:R-:W-:-:S02]  /*0210*/  ISETP.GE.AND P1, PT, R11, RZ, PT ;  /* 0x000000ff0b00720c */ /* 0x000fc40003f26270 */
[----:B------:R-:W-:Y:S02]  /*0220*/  SHF.L.U64.HI R11, R10, 0x9, R11 ;  /* 0x000000090a0b7819 */ /* 0x000fe4000001020b */
[----:B------:R-:W-:Y:S02]  /*0230*/  IADD3 R9, P3, R14, 0xc00, RZ ;  /* 0x00000c000e097810 */ /* 0x000fe40007f7e0ff */
[--C-:B------:R-:W-:Y:S02]  /*0240*/  SHF.R.S32.HI R17, RZ, 0x4, R8.reuse ;  /* 0x00000004ff117819 */ /* 0x100fe40000011408 */
[----:B------:R-:W-:Y:S01]  /*0250*/  SHF.R.S32.HI R8, RZ, 0x1f, R8 ;  /* 0x0000001fff087819 */ /* 0x000fe20000011408 */
[----:B------:R-:W-:Y:S01]  /*0260*/  IMAD.X R10, RZ, RZ, R11, P3 ;  /* 0x000000ffff0a7224 */ /* 0x000fe200018e060b */
[----:B------:R-:W-:Y:S01]  /*0270*/  SEL R15, R15, R16, !P0 ;  /* 0x000000100f0f7207 */ /* 0x000fe20004000000 */
[----:B------:R-:W-:Y:S01]  /*0280*/  IMAD.X R16, RZ, RZ, R19, P2 ;  /* 0x000000ffff107224 */ /* 0x000fe200010e0613 */
[----:B------:R-:W-:-:S02]  /*0290*/  LEA.HI R8, R8, R17, RZ, 0x9 ;  /* 0x0000001108087211 */ /* 0x000fc400078f48ff */
[----:B------:R-:W-:Y:S02]  /*02a0*/  SEL R9, R9, R14, !P1 ;  /* 0x0000000e09097207 */ /* 0x000fe40004800000 */
[----:B------:R-:W-:Y:S02]  /*02b0*/  SEL R16, R16, R19, !P0 ;  /* 0x0000001310107207 */ /* 0x000fe40004000000 */
[----:B------:R-:W-:Y:S02]  /*02c0*/  LOP3.LUT R8, R8, 0xfffffe00, RZ, 0xc0, !PT ;  /* 0xfffffe0008087812 */ /* 0x000fe400078ec0ff */
[----:B------:R-:W-:Y:S02]  /*02d0*/  SEL R10, R10, R11, !P1 ;  /* 0x0000000b0a0a7207 */ /* 0x000fe40004800000 */
[----:B------:R-:W-:Y:S01]  /*02e0*/  LEA R18, P0, R15, UR6, 0x2 ;  /* 0x000000060f127c11 */ /* 0x000fe2000f8010ff */
[----:B------:R-:W-:Y:S01]  /*02f0*/  IMAD.IADD R17, R17, 0x1, -R8 ;  /* 0x0000000111117824 */ /* 0x000fe200078e0a08 */
[----:B------:R-:W-:Y:S01]  /*0300*/  LEA R14, P1, R9, UR6, 0x2 ;  /* 0x00000006090e7c11 */ /* 0x000fe2000f8210ff */
[----:B---3--:R-:W-:Y:S01]  /*0310*/  IMAD.SHL.U32 R8, R4, 0x200, RZ ;  /* 0x0000020004087824 */ /* 0x008fe200078e00ff */
[----:B------:R-:W-:-:S02]  /*0320*/  LEA.HI.X R19, R15, UR7, R16, 0x2, P0 ;  /* 0x000000070f137c11 */ /* 0x000fc400080f1410 */
[----:B------:R-:W-:Y:S01]  /*0330*/  LEA.HI.X R15, R9, UR7, R10, 0x2, P1 ;  /* 0x00000007090f7c11 */ /* 0x000fe200088f140a */
[----:B------:R-:W-:Y:S01]  /*0340*/  IMAD.SHL.U32 R9, R6, 0x200, RZ ;  /* 0x0000020006097824 */ /* 0x000fe200078e00ff */
[----:B------:R-:W-:Y:S01]  /*0350*/  ISETP.GE.AND P0, PT, R5, RZ, PT ;  /* 0x000000ff0500720c */ /* 0x000fe20003f06270 */
[C---:B------:R-:W-:Y:S01]  /*0360*/  IMAD.WIDE R18, R17.reuse, 0x4, R18 ;  /* 0x0000000411127825 */ /* 0x040fe200078e0212 */
[----:B------:R-:W-:Y:S02]  /*0370*/  SHF.L.U64.HI R11, R4, 0x9, R5 ;  /* 0x00000009040b7819 */ /* 0x000fe40000010205 */
[----:B------:R-:W-:Y:S01]  /*0380*/  IADD3 R5, P2, R8, 0xc00, RZ ;  /* 0x00000c0008057810 */ /* 0x000fe20007f5e0ff */
[----:B------:R-:W-:Y:S01]  /*0390*/  IMAD.WIDE R14, R17, 0x4, R14 ;  /* 0x00000004110e7825 */ /* 0x000fe200078e020e */
[----:B------:R-:W-:Y:S02]  /*03a0*/  IADD3 R4, P3, R9, 0xc00, RZ ;  /* 0x00000c0009047810 */ /* 0x000fe40007f7e0ff */
[----:B------:R-:W-:Y:S01]  /*03b0*/  ISETP.GE.AND P1, PT, R7, RZ, PT ;  /* 0x000000ff0700720c */ /* 0x000fe20003f26270 */
[----:B------:R-:W-:Y:S01]  /*03c0*/  IMAD.X R16, RZ, RZ, R11, P2 ;  /* 0x000000ffff107224 */ /* 0x000fe200010e060b */
[----:B------:R-:W-:-:S02]  /*03d0*/  SHF.L.U64.HI R6, R6, 0x9, R7 ;  /* 0x0000000906067819 */ /* 0x000fc40000010207 */
[----:B------:R-:W-:Y:S02]  /*03e0*/  SEL R4, R4, R9, !P1 ;  /* 0x0000000904047207 */ /* 0x000fe40004800000 */
[----:B------:R-:W-:Y:S01]  /*03f0*/  SEL R7, R5, R8, !P0 ;  /* 0x0000000805077207 */ /* 0x000fe20004000000 */
[----:B------:R-:W-:Y:S01]  /*0400*/  IMAD.X R5, RZ, RZ, R6, P3 ;  /* 0x000000ffff057224 */ /* 0x000fe200018e0606 */
[----:B----4-:R-:W-:Y:S02]  /*0410*/  IADD3 R9, P2, R12, 0x6, RZ ;  /* 0x000000060c097810 */ /* 0x010fe40007f5e0ff */
[----:B------:R-:W-:Y:S02]  /*0420*/  SEL R16, R16, R11, !P0 ;  /* 0x0000000b10107207 */ /* 0x000fe40004000000 */
[----:B------:R-:W-:Y:S01]  /*0430*/  ISETP.GE.AND P0, PT, R13, RZ, PT ;  /* 0x000000ff0d00720c */ /* 0x000fe20003f06270 */
[----:B------:R-:W-:Y:S01]  /*0440*/  IMAD.X R11, RZ, RZ, R13, P2 ;  /* 0x000000ffff0b7224 */ /* 0x000fe200010e060d */
[----:B------:R-:W-:-:S02]  /*0450*/  SEL R5, R5, R6, !P1 ;  /* 0x0000000605057207 */ /* 0x000fc40004800000 */
[C---:B------:R-:W-:Y:S02]  /*0460*/  LEA R10, P2, R4.reuse, UR6, 0x2 ;  /* 0x00000006040a7c11 */ /* 0x040fe4000f8410ff */
[----:B------:R-:W-:Y:S02]  /*0470*/  LEA R6, P1, R7, UR6, 0x2 ;  /* 0x0000000607067c11 */ /* 0x000fe4000f8210ff */
[----:B------:R-:W-:Y:S02]  /*0480*/  SEL R8, R9, R12, !P0 ;  /* 0x0000000c09087207 */ /* 0x000fe40004000000 */
[----:B------:R-:W-:Y:S02]  /*0490*/  SEL R9, R11, R13, !P0 ;  /* 0x0000000d0b097207 */ /* 0x000fe40004000000 */
[----:B------:R-:W-:Y:S01]  /*04a0*/  LEA.HI.X R11, R4, UR7, R5, 0x2, P2 ;  /* 0x00000007040b7c11 */ /* 0x000fe200090f1405 */
[----:B------:R-:W-:Y:S01]  /*04b0*/  IMAD.WIDE.U32 R14, R8, 0x3000, R14 ;  /* 0x00003000080e7825 */ /* 0x000fe200078e000e */
[----:B------:R-:W-:Y:S01]  /*04c0*/  LEA.HI.X R7, R7, UR7, R16, 0x2, P1 ;  /* 0x0000000707077c11 */ /* 0x000fe200088f1410 */
[----:B------:R-:W1:Y:S01]  /*04d0*/  LDC.64 R4, c[0x0][0x230] ;  /* 0x00008c00ff047b82 */ /* 0x000e620000000a00 */
[----:B------:R-:W-:Y:S01]  /*04e0*/  LEA.HI R3, R3, R0, RZ, 0xd ;  /* 0x0000000003037211 */ /* 0x000fe200078f68ff */
[----:B------:R-:W-:-:S03]  /*04f0*/  IMAD.WIDE R10, R17, 0x4, R10 ;  /* 0x00000004110a7825 */ /* 0x000fc600078e020a */
[----:B------:R-:W-:Y:S01]  /*0500*/  SHF.R.S32.HI R3, RZ, 0xd, R3 ;  /* 0x0000000dff037819 */ /* 0x000fe20000011403 */
[----:B------:R-:W-:-:S04]  /*0510*/  IMAD.WIDE R12, R17, 0x4, R6 ;  /* 0x00000004110c7825 */ /* 0x000fc800078e0206 */
[----:B------:R-:W-:Y:S02]  /*0520*/  IMAD R9, R9, 0x3000, RZ ;  /* 0x0000300009097824 */ /* 0x000fe400078e02ff */
[----:B------:R-:W-:-:S04]  /*0530*/  IMAD.WIDE.U32 R12, R8, 0x3000, R12 ;  /* 0x00003000080c7825 */ /* 0x000fc800078e000c */
[----:B------:R-:W-:-:S04]  /*0540*/  IMAD.WIDE.U32 R6, R8, 0x3000, R18 ;  /* 0x0000300008067825 */ /* 0x000fc800078e0012 */
[----:B------:R-:W-:-:S04]  /*0550*/  IMAD.WIDE.U32 R10, R8, 0x3000, R10 ;  /* 0x00003000080a7825 */ /* 0x000fc800078e000a */
[----:B------:R-:W-:Y:S02]  /*0560*/  IMAD.IADD R13, R9, 0x1, R13 ;  /* 0x00000001090d7824 */ /* 0x000fe400078e020d */
[----:B------:R-:W-:Y:S02]  /*0570*/  IMAD R3, R3, 0x4800, RZ ;  /* 0x0000480003037824 */ /* 0x000fe400078e02ff */
[----:B------:R-:W-:Y:S02]  /*0580*/  IMAD.IADD R7, R7, 0x1, R9 ;  /* 0x0000000107077824 */ /* 0x000fe400078e0209 */
[C---:B------:R-:W-:Y:S02]  /*0590*/  IMAD.IADD R15, R9.reuse, 0x1, R15 ;  /* 0x00000001090f7824 */ /* 0x040fe400078e020f */
[----:B------:R-:W-:Y:S02]  /*05a0*/  IMAD.IADD R17, R9, 0x1, R11 ;  /* 0x0000000109117824 */ /* 0x000fe400078e020b */
[----:B------:R-:W-:-:S02]  /*05b0*/  IMAD.MOV.U32 R16, RZ, RZ, R10 ;  /* 0x000000ffff107224 */ /* 0x000fc400078e000a */
[----:B------:R-:W-:-:S04]  /*05c0*/  IMAD.WIDE R10, R3, 0x4, R12 ;  /* 0x00000004030a7825 */ /* 0x000fc800078e020c */
[C---:B------:R-:W-:Y:S02]  /*05d0*/  IMAD.WIDE R6, R3.reuse, 0x4, R6 ;  /* 0x0000000403067825 */ /* 0x040fe400078e0206 */
[----:B------:R-:W2:Y:S02]  /*05e0*/  LDG.E.EL R10, desc[UR4][R10.64] ;  /* 0x000000040a0a7981 */ /* 0x000ea4000c2e1900 */
[C---:B------:R-:W-:Y:S02]  /*05f0*/  IMAD.WIDE R8, R3.reuse, 0x4, R14 ;  /* 0x0000000403087825 */ /* 0x040fe400078e020e */
[----:B------:R-:W2:Y:S02]  /*0600*/  LDG.E.EL R7, desc[UR4][R6.64] ;  /* 0x0000000406077981 */ /* 0x000ea4000c2e1900 */
[----:B------:R-:W-:Y:S02]  /*0610*/  IMAD.WIDE R12, R3, 0x4, R16 ;  /* 0x00000004030c7825 */ /* 0x000fe400078e0210 */
[----:B------:R-:W3:Y:S02]  /*0620*/  LDG.E.EL R8, desc[UR4][R8.64] ;  /* 0x0000000408087981 */ /* 0x000ee4000c2e1900 */
[----:B-1----:R-:W-:-:S02]  /*0630*/  IMAD.WIDE R4, R2, 0x4, R4 ;  /* 0x0000000402047825 */ /* 0x002fc400078e0204 */
[----:B------:R-:W3:Y:S01]  /*0640*/  LDG.E.EL R13, desc[UR4][R12.64] ;  /* 0x000000040c0d7981 */ /* 0x000ee2000c2e1900 */
[----:B------:R-:W1:Y:S03]  /*0650*/  LDC.64 R2, c[0x0][0x238] ;  /* 0x00008e00ff027b82 */ /* 0x000e660000000a00 */
[----:B------:R-:W4:Y:S01]  /*0660*/  LDG.E.EL.64 R4, desc[UR4][R4.64] ;  /* 0x0000000404047981 */ /* 0x000f22000c2e1b00 */
[----:B-1----:R-:W-:-:S04]  /*0670*/  IMAD.WIDE R2, R0, 0x4, R2 ;  /* 0x0000000400027825 */ /* 0x002fc800078e0202 */
[----:B--2---:R-:W-:Y:S01]  /*0680*/  FADD R14, -R7, R10 ;  /* 0x0000000a070e7221 */ /* 0x004fe20000000100 */
[----:B---3--:R-:W-:-:S03]  /*0690*/  FADD R15, -R8, R13 ;  /* 0x0000000d080f7221 */ /* 0x008fc60000000100 */
[----:B----4-:R-:W-:Y:S01]  /*06a0*/  FFMA R14, R4, R14, R7 ;  /* 0x0000000e040e7223 */ /* 0x010fe20000000007 */
[----:B------:R-:W-:-:S05]  /*06b0*/  FFMA R15, R5, R15, R8 ;  /* 0x0000000f050f7223 */ /* 0x000fca0000000008 */
[----:B------:R-:W-:Y:S01]  /*06c0*/  STG.E.64 desc[UR4][R2.64], R14 ;  /* 0x0000000e02007986 */ /* 0x000fe2000c101b04 */
[----:B------:R-:W-:Y:S05]  /*06d0*/  EXIT ;  /* 0x000000000000794d */ /* 0x000fea0003800000 */
.L_x_0:
[----:B------:R-:W-:-:S00]  /*06e0*/  BRA `(.L_x_0) ;  /* 0xfffffffc00fc7947 */ /* 0x000fc0000383ffff */
[----:B------:R-:W-:-:S00]  /*06f0*/  NOP ;  /* 0x0000000000007918 */ /* 0x000fc00000000000 */
        /* <DEDUP_REMOVED lines=8> */
.L_x_1:


//--------------------- .nv.constant0.triton_poi_fused__unsafe_index_add_mul_sub_22 --------------------------
	.section	.nv.constant0.triton_poi_fused__unsafe_index_add_mul_sub_22,"a",@progbits
	.sectionflags	@""
	.align	4
.nv.constant0.triton_poi_fused__unsafe_index_add_mul_sub_22:
	.zero		580
